	.headerflags	@"EF_CUDA_TEXMODE_UNIFIED EF_CUDA_64BIT_ADDRESS EF_CUDA_ACCELERATORS EF_CUDA_SM90 EF_CUDA_VIRTUAL_SM(EF_CUDA_SM90)"
	.elftype	@"ET_EXEC"


//--------------------- .nv.info                  --------------------------
	.section	.nv.info,"",@"SHT_CUDA_INFO"
	.align	4


	//----- nvinfo : EIATTR_REGCOUNT
	.align		4
        /*0000*/ 	.byte	0x04, 0x2f
        /*0002*/ 	.short	(.L_1 - .L_0)
	.align		4
.L_0:
        /*0004*/ 	.word	index@(triton_poi_fused_convolution_27)
        /*0008*/ 	.word	0x0000001e


	//----- nvinfo : EIATTR_MIN_STACK_SIZE
	.align		4
.L_1:
        /*000c*/ 	.byte	0x04, 0x12
        /*000e*/ 	.short	(.L_3 - .L_2)
	.align		4
.L_2:
        /*0010*/ 	.word	index@(triton_poi_fused_convolution_27)
        /*0014*/ 	.word	0x00000000


	//----- nvinfo : EIATTR_FRAME_SIZE
	.align		4
.L_3:
        /*0018*/ 	.byte	0x04, 0x11
        /*001a*/ 	.short	(.L_5 - .L_4)
	.align		4
.L_4:
        /*001c*/ 	.word	index@(triton_poi_fused_convolution_27)
        /*0020*/ 	.word	0x00000000


	//----- nvinfo : EIATTR_MIN_STACK_SIZE
	.align		4
.L_5:
        /*0024*/ 	.byte	0x04, 0x12
        /*0026*/ 	.short	(.L_7 - .L_6)
	.align		4
.L_6:
        /*0028*/ 	.word	index@(triton_poi_fused_convolution_27)
        /*002c*/ 	.word	0x00000000
.L_7:


//--------------------- .nv.info.triton_poi_fused_convolution_27 --------------------------
	.section	.nv.info.triton_poi_fused_convolution_27,"",@"SHT_CUDA_INFO"
	.sectionflags	@""
	.align	4


	//----- nvinfo : EIATTR_CUDA_API_VERSION
	.align		4
        /*0000*/ 	.byte	0x04, 0x37
        /*0002*/ 	.short	(.L_9 - .L_8)
.L_8:
        /*0004*/ 	.word	0x0000007c


	//----- nvinfo : EIATTR_KPARAM_INFO
	.align		4
.L_9:
        /*0008*/ 	.byte	0x04, 0x17
        /*000a*/ 	.short	(.L_11 - .L_10)
.L_10:
        /*000c*/ 	.word	0x00000000
        /*0010*/ 	.short	0x0004
        /*0012*/ 	.short	0x001c
        /*0014*/ 	.byte	0x00, 0xf0, 0x11, 0x00


	//----- nvinfo : EIATTR_KPARAM_INFO
	.align		4
.L_11:
        /*0018*/ 	.byte	0x04, 0x17
        /*001a*/ 	.short	(.L_13 - .L_12)
.L_12:
        /*001c*/ 	.word	0x00000000
        /*0020*/ 	.short	0x0003
        /*0022*/ 	.short	0x0018
        /*0024*/ 	.byte	0x00, 0xf0, 0x11, 0x00


	//----- nvinfo : EIATTR_KPARAM_INFO
	.align		4
.L_13:
        /*0028*/ 	.byte	0x04, 0x17
        /*002a*/ 	.short	(.L_15 - .L_14)
.L_14:
        /*002c*/ 	.word	0x00000000
        /*0030*/ 	.short	0x0002
        /*0032*/ 	.short	0x0010
        /*0034*/ 	.byte	0x00, 0xf4, 0x21, 0x00


	//----- nvinfo : EIATTR_KPARAM_INFO
	.align		4
.L_15:
        /*0038*/ 	.byte	0x04, 0x17
        /*003a*/ 	.short	(.L_17 - .L_16)
.L_16:
        /*003c*/ 	.word	0x00000000
        /*0040*/ 	.short	0x0001
        /*0042*/ 	.short	0x0008
        /*0044*/ 	.byte	0x00, 0xf4, 0x21, 0x00


	//----- nvinfo : EIATTR_KPARAM_INFO
	.align		4
.L_17:
        /*0048*/ 	.byte	0x04, 0x17
        /*004a*/ 	.short	(.L_19 - .L_18)
.L_18:
        /*004c*/ 	.word	0x00000000
        /*0050*/ 	.short	0x0000
        /*0052*/ 	.short	0x0000
        /*0054*/ 	.byte	0x00, 0xf4, 0x21, 0x00


	//----- nvinfo : EIATTR_SPARSE_MMA_MASK
	.align		4
.L_19:
        /*0058*/ 	.byte	0x03, 0x50
        /*005a*/ 	.short	0x0000


	//----- nvinfo : EIATTR_MAXREG_COUNT
	.align		4
        /*005c*/ 	.byte	0x03, 0x1b
        /*005e*/ 	.short	0x00ff


	//----- nvinfo : EIATTR_EXIT_INSTR_OFFSETS
	.align		4
        /*0060*/ 	.byte	0x04, 0x1c
        /*0062*/ 	.short	(.L_21 - .L_20)


	//   ....[0]....
.L_20:
        /*0064*/ 	.word	0x000006a0


	//   ....[1]....
        /*0068*/ 	.word	0x000006c0


	//----- nvinfo : EIATTR_REQNTID
	.align		4
.L_21:
        /*006c*/ 	.byte	0x04, 0x10
        /*006e*/ 	.short	(.L_23 - .L_22)
.L_22:
        /*0070*/ 	.word	0x00000080
        /*0074*/ 	.word	0x00000001
        /*0078*/ 	.word	0x00000001


	//----- nvinfo : EIATTR_CBANK_PARAM_SIZE
	.align		4
.L_23:
        /*007c*/ 	.byte	0x03, 0x19
        /*007e*/ 	.short	0x0020


	//----- nvinfo : EIATTR_PARAM_CBANK
	.align		4
        /*0080*/ 	.byte	0x04, 0x0a
        /*0082*/ 	.short	(.L_25 - .L_24)
	.align		4
.L_24:
        /*0084*/ 	.word	index@(.nv.constant0.triton_poi_fused_convolution_27)
        /*0088*/ 	.short	0x0210
        /*008a*/ 	.short	0x0020


	//----- nvinfo : EIATTR_SW_WAR
	.align		4
.L_25:
        /*008c*/ 	.byte	0x04, 0x36
        /*008e*/ 	.short	(.L_27 - .L_26)
.L_26:
        /*0090*/ 	.word	0x00000008
.L_27:


//--------------------- .nv.callgraph             --------------------------
	.section	.nv.callgraph,"",@"SHT_CUDA_CALLGRAPH"
	.align	4
	.sectionentsize	8
	.align		4
        /*0000*/ 	.word	0x00000000
	.align		4
        /*0004*/ 	.word	0xffffffff
	.align		4
        /*0008*/ 	.word	0x00000000
	.align		4
        /*000c*/ 	.word	0xfffffffe
	.align		4
        /*0010*/ 	.word	0x00000000
	.align		4
        /*0014*/ 	.word	0xfffffffd
	.align		4
        /*0018*/ 	.word	0x00000000
	.align		4
        /*001c*/ 	.word	0xfffffffc


//--------------------- .text.triton_poi_fused_convolution_27 --------------------------
	.section	.text.triton_poi_fused_convolution_27,"ax",@progbits
	.sectionflags	@"SHF_BARRIERS=1"
	.align	128
        .global         triton_poi_fused_convolution_27
        .type           triton_poi_fused_convolution_27,@function
        .size           triton_poi_fused_convolution_27,(.L_x_1 - triton_poi_fused_convolution_27)
        .other          triton_poi_fused_convolution_27,@"STO_CUDA_ENTRY STV_DEFAULT"
triton_poi_fused_convolution_27:
.text.triton_poi_fused_convolution_27:
[----:B------:R-:W0:Y:S01]  /*0000*/  LDC R1, c[0x0][0x28] ;  /* 0x00000a00ff017b82 */ /* 0x000e220000000800 */
[----:B------:R-:W1:Y:S07]  /*0010*/  S2R R3, SR_CTAID.Z ;  /* 0x0000000000037919 */ /* 0x000e6e0000002700 */
[----:B------:R-:W1:Y:S01]  /*0020*/  S2UR UR4, SR_CTAID.Y ;  /* 0x00000000000479c3 */ /* 0x000e620000002600 */
[----:B------:R-:W-:Y:S01]  /*0030*/  CS2R R16, SRZ ;  /* 0x0000000000107805 */ /* 0x000fe2000001ff00 */
[----:B------:R-:W-:Y:S01]  /*0040*/  ULDC.64 UR6, c[0x0][0x208] ;  /* 0x0000820000067ab9 */ /* 0x000fe20000000a00 */
[----:B------:R-:W2:Y:S01]  /*0050*/  S2R R19, SR_TID.X ;  /* 0x0000000000137919 */ /* 0x000ea20000002100 */
[----:B------:R-:W3:Y:S04]  /*0060*/  S2R R2, SR_CTAID.X ;  /* 0x0000000000027919 */ /* 0x000ee80000002500 */
[----:B------:R-:W1:Y:S08]  /*0070*/  LDC R0, c[0x0][0x10] ;  /* 0x00000400ff007b82 */ /* 0x000e700000000800 */
[----:B------:R-:W4:Y:S01]  /*0080*/  LDC.64 R14, c[0x0][0x210] ;  /* 0x00008400ff0e7b82 */ /* 0x000f220000000a00 */
[----:B-1----:R-:W-:-:S04]  /*0090*/  IMAD R3, R3, R0, UR4 ;  /* 0x0000000403037e24 */ /* 0x002fc8000f8e0200 */
[----:B------:R-:W-:Y:S01]  /*00a0*/  IMAD.SHL.U32 R0, R3, 0x400, RZ ;  /* 0x0000040003007824 */ /* 0x000fe200078e00ff */
[----:B---3--:R-:W-:-:S04]  /*00b0*/  ISETP.GE.AND P0, PT, R2, 0x9, PT ;  /* 0x000000090200780c */ /* 0x008fc80003f06270 */
[----:B--2---:R-:W-:-:S04]  /*00c0*/  LOP3.LUT R9, R0, 0x7f, R19, 0xf8, !PT ;  /* 0x0000007f00097812 */ /* 0x004fc800078ef813 */
[C---:B------:R-:W-:Y:S01]  /*00d0*/  LOP3.LUT R5, R9.reuse, 0x80, RZ, 0xfc, !PT ;  /* 0x0000008009057812 */ /* 0x040fe200078efcff */
[C-C-:B------:R-:W-:Y:S01]  /*00e0*/  IMAD R13, R9.reuse, 0x9, R2.reuse ;  /* 0x00000009090d7824 */ /* 0x140fe200078e0202 */
[----:B------:R-:W-:Y:S02]  /*00f0*/  ISETP.LT.AND P5, PT, R9, 0x40000, !P0 ;  /* 0x000400000900780c */ /* 0x000fe400047a1270 */
[C---:B------:R-:W-:Y:S01]  /*0100*/  ISETP.LT.AND P6, PT, R5.reuse, 0x40000, !P0 ;  /* 0x000400000500780c */ /* 0x040fe200047c1270 */
[----:B------:R-:W-:Y:S01]  /*0110*/  IMAD R7, R5, 0x9, R2 ;  /* 0x0000000905077824 */ /* 0x000fe200078e0202 */
[C---:B------:R-:W-:Y:S02]  /*0120*/  LOP3.LUT R4, R9.reuse, 0x200, RZ, 0xfc, !PT ;  /* 0x0000020009047812 */ /* 0x040fe400078efcff */
[----:B------:R-:W-:Y:S02]  /*0130*/  LOP3.LUT R6, R9, 0x280, RZ, 0xfc, !PT ;  /* 0x0000028009067812 */ /* 0x000fe400078efcff */
[----:B------:R-:W-:Y:S01]  /*0140*/  ISETP.LT.AND P4, PT, R4, 0x40000, !P0 ;  /* 0x000400000400780c */ /* 0x000fe20004781270 */
[----:B----4-:R-:W-:Y:S01]  /*0150*/  IMAD.WIDE R4, R13, 0x4, R14 ;  /* 0x000000040d047825 */ /* 0x010fe200078e020e */
[----:B------:R-:W-:-:S02]  /*0160*/  ISETP.LT.AND P3, PT, R6, 0x40000, !P0 ;  /* 0x000400000600780c */ /* 0x000fc40004761270 */
[----:B------:R-:W-:Y:S01]  /*0170*/  LOP3.LUT R8, R9, 0x300, RZ, 0xfc, !PT ;  /* 0x0000030009087812 */ /* 0x000fe200078efcff */
[----:B------:R-:W-:Y:S01]  /*0180*/  IMAD.WIDE R6, R7, 0x4, R14 ;  /* 0x0000000407067825 */ /* 0x000fe200078e020e */
[C---:B------:R-:W-:Y:S01]  /*0190*/  LOP3.LUT R10, R9.reuse, 0x380, RZ, 0xfc, !PT ;  /* 0x00000380090a7812 */ /* 0x040fe200078efcff */
[----:B------:R-:W2:Y:S01]  /*01a0*/  @P5 LDG.E.EL R16, desc[UR6][R4.64] ;  /* 0x0000000604105981 */ /* 0x000ea2000c2e1900 */
[C---:B------:R-:W-:Y:S02]  /*01b0*/  LOP3.LUT R11, R9.reuse, 0x100, RZ, 0xfc, !PT ;  /* 0x00000100090b7812 */ /* 0x040fe400078efcff */
[----:B------:R-:W-:Y:S01]  /*01c0*/  LOP3.LUT R9, R9, 0x180, RZ, 0xfc, !PT ;  /* 0x0000018009097812 */ /* 0x000fe200078efcff */
[----:B------:R1:W3:Y:S01]  /*01d0*/  @P6 LDG.E.EL R17, desc[UR6][R6.64] ;  /* 0x0000000606116981 */ /* 0x0002e2000c2e1900 */
[----:B------:R-:W-:Y:S02]  /*01e0*/  ISETP.LT.AND P5, PT, R11, 0x40000, !P0 ;  /* 0x000400000b00780c */ /* 0x000fe400047a1270 */
[----:B------:R-:W-:Y:S01]  /*01f0*/  ISETP.LT.AND P6, PT, R9, 0x40000, !P0 ;  /* 0x000400000900780c */ /* 0x000fe200047c1270 */
[--C-:B------:R-:W-:Y:S01]  /*0200*/  IMAD R11, R11, 0x9, R2.reuse ;  /* 0x000000090b0b7824 */ /* 0x100fe200078e0202 */
[----:B------:R-:W-:Y:S01]  /*0210*/  ISETP.LT.AND P2, PT, R8, 0x40000, !P0 ;  /* 0x000400000800780c */ /* 0x000fe20004741270 */
[----:B------:R-:W-:Y:S01]  /*0220*/  IMAD R9, R9, 0x9, R2 ;  /* 0x0000000909097824 */ /* 0x000fe200078e0202 */
[----:B------:R-:W-:Y:S01]  /*0230*/  ISETP.LT.AND P1, PT, R10, 0x40000, !P0 ;  /* 0x000400000a00780c */ /* 0x000fe20004721270 */
[----:B------:R-:W-:-:S02]  /*0240*/  IMAD.MOV.U32 R18, RZ, RZ, RZ ;  /* 0x000000ffff127224 */ /* 0x000fc400078e00ff */
[----:B------:R-:W-:Y:S02]  /*0250*/  IMAD.MOV.U32 R20, RZ, RZ, RZ ;  /* 0x000000ffff147224 */ /* 0x000fe400078e00ff */
[----:B-1----:R-:W-:-:S04]  /*0260*/  IMAD.WIDE R6, R11, 0x4, R14 ;  /* 0x000000040b067825 */ /* 0x002fc800078e020e */
[----:B------:R-:W-:Y:S01]  /*0270*/  IMAD.WIDE R8, R9, 0x4, R14 ;  /* 0x0000000409087825 */ /* 0x000fe200078e020e */
[----:B------:R-:W4:Y:S04]  /*0280*/  @P5 LDG.E.EL R18, desc[UR6][R6.64] ;  /* 0x0000000606125981 */ /* 0x000f28000c2e1900 */
[----:B------:R-:W5:Y:S01]  /*0290*/  @P6 LDG.E.EL R20, desc[UR6][R8.64] ;  /* 0x0000000608146981 */ /* 0x000f62000c2e1900 */
[C---:B------:R-:W-:Y:S02]  /*02a0*/  VIADD R21, R13.reuse, 0x1200 ;  /* 0x000012000d157836 */ /* 0x040fe40000000000 */
[C---:B------:R-:W-:Y:S02]  /*02b0*/  VIADD R23, R13.reuse, 0x1680 ;  /* 0x000016800d177836 */ /* 0x040fe40000000000 */
[----:B------:R-:W-:-:S02]  /*02c0*/  VIADD R25, R13, 0x1b00 ;  /* 0x00001b000d197836 */ /* 0x000fc40000000000 */
[----:B------:R-:W-:Y:S02]  /*02d0*/  VIADD R27, R13, 0x1f80 ;  /* 0x00001f800d1b7836 */ /* 0x000fe40000000000 */
[----:B------:R-:W-:-:S04]  /*02e0*/  IMAD.WIDE R4, R21, 0x4, R14 ;  /* 0x0000000415047825 */ /* 0x000fc800078e020e */
[----:B------:R-:W-:Y:S01]  /*02f0*/  IMAD.WIDE R10, R23, 0x4, R14 ;  /* 0x00000004170a7825 */ /* 0x000fe200078e020e */
[----:B------:R-:W-:-:S03]  /*0300*/  CS2R R22, SRZ ;  /* 0x0000000000167805 */ /* 0x000fc6000001ff00 */
[----:B------:R-:W-:-:S03]  /*0310*/  IMAD.WIDE R12, R25, 0x4, R14 ;  /* 0x00000004190c7825 */ /* 0x000fc600078e020e */
[----:B------:R-:W5:Y:S01]  /*0320*/  @P3 LDG.E.EL R22, desc[UR6][R10.64] ;  /* 0x000000060a163981 */ /* 0x000f62000c2e1900 */
[----:B------:R-:W-:Y:S02]  /*0330*/  IMAD.MOV.U32 R21, RZ, RZ, RZ ;  /* 0x000000ffff157224 */ /* 0x000fe400078e00ff */
[----:B------:R-:W-:Y:S01]  /*0340*/  IMAD.MOV.U32 R24, RZ, RZ, RZ ;  /* 0x000000ffff187224 */ /* 0x000fe200078e00ff */
[----:B------:R-:W5:Y:S01]  /*0350*/  @P2 LDG.E.EL R23, desc[UR6][R12.64] ;  /* 0x000000060c172981 */ /* 0x000f62000c2e1900 */
[----:B------:R-:W-:-:S03]  /*0360*/  IMAD.WIDE R14, R27, 0x4, R14 ;  /* 0x000000041b0e7825 */ /* 0x000fc600078e020e */
[----:B------:R-:W5:Y:S04]  /*0370*/  @P4 LDG.E.EL R21, desc[UR6][R4.64] ;  /* 0x0000000604154981 */ /* 0x000f68000c2e1900 */
[----:B------:R1:W5:Y:S01]  /*0380*/  @P1 LDG.E.EL R24, desc[UR6][R14.64] ;  /* 0x000000060e181981 */ /* 0x000362000c2e1900 */
[----:B------:R-:W1:Y:S01]  /*0390*/  S2R R25, SR_TID.X ;  /* 0x0000000000197919 */ /* 0x000e620000002100 */
[----:B------:R-:W1:Y:S01]  /*03a0*/  S2UR UR5, SR_CgaCtaId ;  /* 0x00000000000579c3 */ /* 0x000e620000008800 */
[----:B------:R-:W-:Y:S01]  /*03b0*/  UMOV UR4, 0x400 ;  /* 0x0000040000047882 */ /* 0x000fe20000000000 */
[----:B------:R-:W-:-:S06]  /*03c0*/  IMAD.SHL.U32 R19, R19, 0x4, RZ ;  /* 0x0000000413137824 */ /* 0x000fcc00078e00ff */
[----:B01----:R-:W0:Y:S01]  /*03d0*/  LDC.64 R14, c[0x0][0x218] ;  /* 0x00008600ff0e7b82 */ /* 0x003e220000000a00 */
[----:B------:R-:W-:Y:S01]  /*03e0*/  UPRMT UR4, UR5, 0x654, UR4 ;  /* 0x0000065405047896 */ /* 0x000fe20008000004 */
[C---:B------:R-:W-:Y:S01]  /*03f0*/  LOP3.LUT R6, R25.reuse, 0x7f, RZ, 0xc0, !PT ;  /* 0x0000007f19067812 */ /* 0x040fe200078ec0ff */
[----:B------:R-:W-:-:S04]  /*0400*/  IMAD.SHL.U32 R7, R25, 0x4, RZ ;  /* 0x0000000419077824 */ /* 0x000fc800078e00ff */
[----:B------:R-:W-:Y:S02]  /*0410*/  LEA R25, R6, UR4, 0x2 ;  /* 0x0000000406197c11 */ /* 0x000fe4000f8e10ff */
[----:B------:R-:W-:-:S04]  /*0420*/  LOP3.LUT R7, R7, 0x1fc, RZ, 0xc0, !PT ;  /* 0x000001fc07077812 */ /* 0x000fc800078ec0ff */
[----:B------:R-:W-:Y:S02]  /*0430*/  LEA R26, R7, UR4, 0x2 ;  /* 0x00000004071a7c11 */ /* 0x000fe4000f8e10ff */
[----:B------:R-:W-:Y:S01]  /*0440*/  LOP3.LUT R19, R19, 0x1fc, RZ, 0xc0, !PT ;  /* 0x000001fc13137812 */ /* 0x000fe200078ec0ff */
[----:B--2---:R1:W-:Y:S04]  /*0450*/  STS [R25], R16 ;  /* 0x0000001019007388 */ /* 0x0043e80000000800 */
[----:B---3--:R2:W-:Y:S04]  /*0460*/  STS [R25+0x200], R17 ;  /* 0x0002001119007388 */ /* 0x0085e80000000800 */
[----:B----4-:R3:W-:Y:S04]  /*0470*/  STS [R25+0x400], R18 ;  /* 0x0004001219007388 */ /* 0x0107e80000000800 */
[----:B-----5:R-:W-:Y:S01]  /*0480*/  STS [R25+0x600], R20 ;  /* 0x0006001419007388 */ /* 0x020fe20000000800 */
[----:B------:R-:W-:Y:S06]  /*0490*/  BAR.SYNC.DEFER_BLOCKING 0x0 ;  /* 0x0000000000007b1d */ /* 0x000fec0000010000 */
[----:B------:R-:W4:Y:S02]  /*04a0*/  LDS.128 R8, [R26] ;  /* 0x000000001a087984 */ /* 0x000f240000000c00 */
[----:B------:R-:W-:Y:S06]  /*04b0*/  BAR.SYNC.DEFER_BLOCKING 0x0 ;  /* 0x0000000000007b1d */ /* 0x000fec0000010000 */
[----:B------:R-:W-:Y:S04]  /*04c0*/  STS [R25], R21 ;  /* 0x0000001519007388 */ /* 0x000fe80000000800 */
[----:B------:R-:W-:Y:S04]  /*04d0*/  STS [R25+0x200], R22 ;  /* 0x0002001619007388 */ /* 0x000fe80000000800 */
[----:B------:R-:W-:Y:S04]  /*04e0*/  STS [R25+0x400], R23 ;  /* 0x0004001719007388 */ /* 0x000fe80000000800 */
[----:B------:R-:W-:Y:S01]  /*04f0*/  STS [R25+0x600], R24 ;  /* 0x0006001819007388 */ /* 0x000fe20000000800 */
[----:B------:R-:W-:Y:S01]  /*0500*/  BAR.SYNC.DEFER_BLOCKING 0x0 ;  /* 0x0000000000007b1d */ /* 0x000fe20000010000 */
[----:B-1----:R-:W-:-:S04]  /*0510*/  LOP3.LUT R16, R0, R19, RZ, 0xfc, !PT ;  /* 0x0000001300107212 */ /* 0x002fc800078efcff */
[----:B------:R-:W-:-:S04]  /*0520*/  SHF.R.S32.HI R13, RZ, 0x1f, R16 ;  /* 0x0000001fff0d7819 */ /* 0x000fc80000011410 */
[----:B--2---:R-:W-:Y:S02]  /*0530*/  LEA.HI R17, R13, R16, RZ, 0x9 ;  /* 0x000000100d117211 */ /* 0x004fe400078f48ff */
[----:B------:R-:W1:Y:S01]  /*0540*/  LDC.64 R12, c[0x0][0x220] ;  /* 0x00008800ff0c7b82 */ /* 0x000e620000000a00 */
[----:B------:R-:W2:Y:S01]  /*0550*/  LDS.128 R4, [R26] ;  /* 0x000000001a047984 */ /* 0x000ea20000000c00 */
[----:B---3--:R-:W-:Y:S02]  /*0560*/  SHF.R.S32.HI R18, RZ, 0x15, R3 ;  /* 0x00000015ff127819 */ /* 0x008fe40000011403 */
[----:B------:R-:W-:Y:S02]  /*0570*/  LOP3.LUT R3, R17, 0xfffffe00, RZ, 0xc0, !PT ;  /* 0xfffffe0011037812 */ /* 0x000fe400078ec0ff */
[----:B------:R-:W-:Y:S02]  /*0580*/  LOP3.LUT R0, R0, 0x200, R19, 0xfe, !PT ;  /* 0x0000020000007812 */ /* 0x000fe400078efe13 */
[----:B------:R-:W-:Y:S01]  /*0590*/  SGXT R19, R18, 0x1 ;  /* 0x000000011213781a */ /* 0x000fe20000000200 */
[----:B------:R-:W-:-:S03]  /*05a0*/  IMAD.IADD R3, R16, 0x1, -R3 ;  /* 0x0000000110037824 */ /* 0x000fc600078e0a03 */
[----:B------:R-:W-:Y:S01]  /*05b0*/  LEA.HI R19, R19, R0, RZ, 0x9 ;  /* 0x0000000013137211 */ /* 0x000fe200078f48ff */
[----:B------:R-:W-:Y:S01]  /*05c0*/  IMAD R2, R2, 0x200, R3 ;  /* 0x0000020002027824 */ /* 0x000fe200078e0203 */
[----:B------:R-:W-:Y:S02]  /*05d0*/  SHF.R.S32.HI R17, RZ, 0x9, R17 ;  /* 0x00000009ff117819 */ /* 0x000fe40000011411 */
[----:B------:R-:W-:Y:S02]  /*05e0*/  ISETP.LT.AND P1, PT, R16, 0x40000, !P0 ;  /* 0x000400001000780c */ /* 0x000fe40004721270 */
[----:B------:R-:W-:Y:S02]  /*05f0*/  SHF.R.S32.HI R19, RZ, 0x9, R19 ;  /* 0x00000009ff137819 */ /* 0x000fe40000011413 */
[----:B------:R-:W-:Y:S01]  /*0600*/  ISETP.LT.AND P0, PT, R0, 0x40000, !P0 ;  /* 0x000400000000780c */ /* 0x000fe20004701270 */
[--C-:B------:R-:W-:Y:S02]  /*0610*/  IMAD R17, R17, 0x1200, R2.reuse ;  /* 0x0000120011117824 */ /* 0x100fe400078e0202 */
[----:B------:R-:W-:-:S02]  /*0620*/  IMAD R19, R19, 0x1200, R2 ;  /* 0x0000120013137824 */ /* 0x000fc400078e0202 */
[----:B0-----:R-:W-:-:S04]  /*0630*/  IMAD.WIDE R2, R17, 0x4, R14 ;  /* 0x0000000411027825 */ /* 0x001fc800078e020e */
[----:B------:R-:W-:Y:S01]  /*0640*/  IMAD.WIDE R14, R19, 0x4, R14 ;  /* 0x00000004130e7825 */ /* 0x000fe200078e020e */
[----:B----4-:R0:W-:Y:S03]  /*0650*/  @P1 STG.E.128 desc[UR6][R2.64], R8 ;  /* 0x0000000802001986 */ /* 0x0101e6000c101d06 */
[----:B-1----:R-:W-:-:S04]  /*0660*/  IMAD.WIDE R16, R17, 0x4, R12 ;  /* 0x0000000411107825 */ /* 0x002fc800078e020c */
[----:B------:R-:W-:Y:S01]  /*0670*/  IMAD.WIDE R12, R19, 0x4, R12 ;  /* 0x00000004130c7825 */ /* 0x000fe200078e020c */
[----:B--2---:R0:W-:Y:S04]  /*0680*/  @P0 STG.E.128 desc[UR6][R14.64], R4 ;  /* 0x000000040e000986 */ /* 0x0041e8000c101d06 */
[----:B------:R0:W-:Y:S02]  /*0690*/  @P1 STG.E.128 desc[UR6][R16.64], R8 ;  /* 0x0000000810001986 */ /* 0x0001e4000c101d06 */
[----:B0-----:R-:W-:Y:S05]  /*06a0*/  @!P0 EXIT ;  /* 0x000000000000894d */ /* 0x001fea0003800000 */
[----:B------:R-:W-:Y:S01]  /*06b0*/  STG.E.128 desc[UR6][R12.64], R4 ;  /* 0x000000040c007986 */ /* 0x000fe2000c101d06 */
[----:B------:R-:W-:Y:S05]  /*06c0*/  EXIT ;  /* 0x000000000000794d */ /* 0x000fea0003800000 */
.L_x_0:
[----:B------:R-:W-:-:S00]  /*06d0*/  BRA `(.L_x_0) ;  /* 0xfffffffc00fc7947 */ /* 0x000fc0000383ffff */
[----:B------:R-:W-:-:S00]  /*06e0*/  NOP ;  /* 0x0000000000007918 */ /* 0x000fc00000000000 */
        /* <DEDUP_REMOVED lines=9> */
.L_x_1:


//--------------------- .nv.shared.triton_poi_fused_convolution_27 --------------------------
	.section	.nv.shared.triton_poi_fused_convolution_27,"aw",@nobits
	.sectionflags	@""
	.align	16
	.zero		1024


//--------------------- .nv.constant0.triton_poi_fused_convolution_27 --------------------------
	.section	.nv.constant0.triton_poi_fused_convolution_27,"a",@progbits
	.sectionflags	@""
	.align	4
.nv.constant0.triton_poi_fused_convolution_27:
	.zero		560
